//
// Generated by NVIDIA NVVM Compiler
//
// Compiler Build ID: CL-36424714
// Cuda compilation tools, release 13.0, V13.0.88
// Based on NVVM 20.0.0
//

.version 9.0
.target sm_100
.address_size 64

	// .globl	_Z10kernelTestv
.extern .func  (.param .b32 func_retval0) vprintf
(
	.param .b64 vprintf_param_0,
	.param .b64 vprintf_param_1
)
;
.global .align 1 .b8 $str[45] = {68, 101, 118, 105, 99, 101, 32, 102, 117, 110, 99, 116, 105, 111, 110, 32, 114, 101, 99, 101, 105, 118, 101, 100, 32, 115, 116, 114, 117, 99, 116, 58, 32, 97, 61, 37, 100, 44, 32, 98, 61, 37, 102, 10};

.visible .entry _Z10kernelTestv()
{
	.local .align 16 .b8 	__local_depot0[16];
	.reg .b64 	%SP;
	.reg .b64 	%SPL;
	.reg .b32 	%r<7>;
	.reg .b64 	%rd<9>;

	mov.u64 	%SPL, __local_depot0;
	cvta.local.u64 	%SP, %SPL;
	add.u64 	%rd1, %SP, 0;
	add.u64 	%rd2, %SPL, 0;
	add.u64 	%rd4, %SPL, 0;
	mov.b32 	%r1, 6;
	st.local.u32 	[%rd4], %r1;
	mov.b64 	%rd5, 4616347244428263424;
	st.local.u64 	[%rd4+8], %rd5;
	mov.u64 	%rd6, $str;
	cvta.global.u64 	%rd7, %rd6;
	{ // callseq 0, 0
	.param .b64 param0;
	st.param.b64 	[param0], %rd7;
	.param .b64 param1;
	st.param.b64 	[param1], %rd1;
	.param .b32 retval0;
	call.uni (retval0), 
	vprintf, 
	(
	param0, 
	param1
	);
	ld.param.b32 	%r2, [retval0];
	} // callseq 0
	mov.b32 	%r4, 11;
	st.local.u32 	[%rd2], %r4;
	mov.b64 	%rd8, 4615536596194689024;
	st.local.u64 	[%rd2+8], %rd8;
	{ // callseq 1, 0
	.param .b64 param0;
	st.param.b64 	[param0], %rd7;
	.param .b64 param1;
	st.param.b64 	[param1], %rd1;
	.param .b32 retval0;
	call.uni (retval0), 
	vprintf, 
	(
	param0, 
	param1
	);
	ld.param.b32 	%r5, [retval0];
	} // callseq 1
	ret;

}


// ===== COMPILED SASS (sm_100) =====

	.target	sm_100

	.elftype	@"ET_EXEC"


//--------------------- .note.nv.tkinfo           --------------------------
	.section	.note.nv.tkinfo,"",@"SHT_NOTE"
	.sectionflags	@"SHF_NOTE_NV_TKINFO"
	.tkinfo
        /*0018*/ 	.word	0x00000002
        /*0030*/ 	.string	""
        /*0030*/ 	.string	"ptxas"
        /*0030*/ 	.string	"Cuda compilation tools, release 13.0, V13.0.88"
        /*0030*/ 	.string	"Build cuda_13.0.r13.0/compiler.36424714_0"
        /*0030*/ 	.string	"-arch sm_100 -m 64 "



//--------------------- .note.nv.cuinfo           --------------------------
	.section	.note.nv.cuinfo,"",@"SHT_NOTE"
	.sectionflags	@"SHF_NOTE_NV_CUINFO"
        /*0018*/ 	.short	0x0002
        /*001a*/ 	.short	0x0064
        /*001c*/ 	.short	0x0082
	.zero		2


//--------------------- .nv.info                  --------------------------
	.section	.nv.info,"",@"SHT_CUDA_INFO"
	.align	4


	//----- nvinfo : EIATTR_REGCOUNT
	.align		4
        /*0000*/ 	.byte	0x04, 0x2f
        /*0002*/ 	.short	(.L_2 - .L_1)
	.align		4
.L_1:
        /*0004*/ 	.word	index@(_Z10kernelTestv)
        /*0008*/ 	.word	0x00000018


	//----- nvinfo : EIATTR_FRAME_SIZE
	.align		4
.L_2:
        /*000c*/ 	.byte	0x04, 0x11
        /*000e*/ 	.short	(.L_4 - .L_3)
	.align		4
.L_3:
        /*0010*/ 	.word	index@(_Z10kernelTestv)
        /*0014*/ 	.word	0x00000010


	//----- nvinfo : EIATTR_MIN_STACK_SIZE
	.align		4
.L_4:
        /*0018*/ 	.byte	0x04, 0x12
        /*001a*/ 	.short	(.L_6 - .L_5)
	.align		4
.L_5:
        /*001c*/ 	.word	index@(_Z10kernelTestv)
        /*0020*/ 	.word	0x00000010
.L_6:


//--------------------- .nv.compat                --------------------------
	.section	.nv.compat,"",@"SHT_CUDA_COMPAT_INFO"
	.align	4
        /*0000*/ 	.byte	0x02, 0x09, 0x00, 0x00, 0x02, 0x02, 0x01, 0x00, 0x02, 0x05, 0x05, 0x00, 0x03, 0x07, 0x01, 0x01
        /*0010*/ 	.byte	0x02, 0x03, 0x00, 0x00, 0x02, 0x06, 0x01, 0x00, 0x04, 0x0b, 0x08, 0x00, 0x09, 0x00, 0x00, 0x00
        /*0020*/ 	.byte	0x00, 0x00, 0x00, 0x00


//--------------------- .nv.info._Z10kernelTestv  --------------------------
	.section	.nv.info._Z10kernelTestv,"",@"SHT_CUDA_INFO"
	.sectionflags	@""
	.align	4


	//----- nvinfo : EIATTR_CUDA_API_VERSION
	.align		4
        /*0000*/ 	.byte	0x04, 0x37
        /*0002*/ 	.short	(.L_8 - .L_7)
.L_7:
        /*0004*/ 	.word	0x00000082


	//----- nvinfo : EIATTR_SPARSE_MMA_MASK
	.align		4
.L_8:
        /*0008*/ 	.byte	0x03, 0x50
        /*000a*/ 	.short	0x0000


	//----- nvinfo : EIATTR_MAXREG_COUNT
	.align		4
        /*000c*/ 	.byte	0x03, 0x1b
        /*000e*/ 	.short	0x00ff


	//----- nvinfo : EIATTR_EXTERNS
	.align		4
        /*0010*/ 	.byte	0x04, 0x0f
        /*0012*/ 	.short	(.L_10 - .L_9)


	//   ....[0]....
	.align		4
.L_9:
        /*0014*/ 	.word	index@(vprintf)


	//----- nvinfo : EIATTR_MERCURY_ISA_VERSION
	.align		4
.L_10:
        /*0018*/ 	.byte	0x03, 0x5f
        /*001a*/ 	.short	0x0101


	//----- nvinfo : EIATTR_VRC_CTA_INIT_COUNT
	.align		4
        /*001c*/ 	.byte	0x02, 0x4a
	.zero		1
	.zero		1


	//----- nvinfo : EIATTR_SYSCALL_OFFSETS
	.align		4
        /*0020*/ 	.byte	0x04, 0x46
        /*0022*/ 	.short	(.L_12 - .L_11)


	//   ....[0]....
.L_11:
        /*0024*/ 	.word	0x00000130


	//   ....[1]....
        /*0028*/ 	.word	0x00000200


	//----- nvinfo : EIATTR_EXIT_INSTR_OFFSETS
	.align		4
.L_12:
        /*002c*/ 	.byte	0x04, 0x1c
        /*002e*/ 	.short	(.L_14 - .L_13)


	//   ....[0]....
.L_13:
        /*0030*/ 	.word	0x00000210


	//----- nvinfo : EIATTR_SW_WAR
	.align		4
.L_14:
        /*0034*/ 	.byte	0x04, 0x36
        /*0036*/ 	.short	(.L_16 - .L_15)
.L_15:
        /*0038*/ 	.word	0x00000008
.L_16:


//--------------------- .nv.callgraph             --------------------------
	.section	.nv.callgraph,"",@"SHT_CUDA_CALLGRAPH"
	.align	4
	.sectionentsize	8
	.align		4
        /*0000*/ 	.word	0x00000000
	.align		4
        /*0004*/ 	.word	0xffffffff
	.align		4
        /*0008*/ 	.word	index@(_Z10kernelTestv)
	.align		4
        /*000c*/ 	.word	index@(vprintf)
	.align		4
        /*0010*/ 	.word	0x00000000
	.align		4
        /*0014*/ 	.word	0xfffffffe
	.align		4
        /*0018*/ 	.word	0x00000000
	.align		4
        /*001c*/ 	.word	0xfffffffd
	.align		4
        /*0020*/ 	.word	0x00000000
	.align		4
        /*0024*/ 	.word	0xfffffffc


//--------------------- .nv.constant4             --------------------------
	.section	.nv.constant4,"a",@progbits
	.align	8
	.align		8
.nv.constant4:
        /*0000*/ 	.dword	vprintf
	.align		8
        /*0008*/ 	.dword	$str


//--------------------- .text._Z10kernelTestv     --------------------------
	.section	.text._Z10kernelTestv,"ax",@progbits
	.align	128
        .global         _Z10kernelTestv
        .type           _Z10kernelTestv,@function
        .size           _Z10kernelTestv,(.L_x_3 - _Z10kernelTestv)
        .other          _Z10kernelTestv,@"STO_CUDA_ENTRY STV_DEFAULT"
_Z10kernelTestv:
.text._Z10kernelTestv:
[----:B------:R-:W0:Y:S01]  /*0000*/  LDC R1, c[0x0][0x37c] ;  /* 0x0000df00ff017b82 */ /* 0x000e220000000800 */
[----:B------:R-:W1:Y:S01]  /*0010*/  LDCU UR4, c[0x0][0x2f8] ;  /* 0x00005f00ff0477ac */ /* 0x000e620008000800 */
[----:B------:R-:W-:Y:S02]  /*0020*/  HFMA2 R11, -RZ, RZ, 2.03125, -0.00044918060302734375 ;  /* 0x40108f5cff0b7431 */ /* 0x000fe400000001ff */
[----:B0-----:R-:W-:Y:S01]  /*0030*/  VIADD R1, R1, 0xfffffff0 ;  /* 0xfffffff001017836 */ /* 0x001fe20000000000 */
[----:B------:R-:W-:Y:S01]  /*0040*/  MOV R2, 0x0 ;  /* 0x0000000000027802 */ /* 0x000fe20000000f00 */
[----:B------:R-:W-:Y:S01]  /*0050*/  IMAD.MOV.U32 R10, RZ, RZ, 0x40000000 ;  /* 0x40000000ff0a7424 */ /* 0x000fe200078e00ff */
[----:B------:R-:W0:Y:S01]  /*0060*/  LDCU UR5, c[0x0][0x2fc] ;  /* 0x00005f80ff0577ac */ /* 0x000e220008000800 */
[----:B------:R-:W-:Y:S01]  /*0070*/  IMAD.MOV.U32 R0, RZ, RZ, 0x6 ;  /* 0x00000006ff007424 */ /* 0x000fe200078e00ff */
[----:B------:R2:W3:Y:S02]  /*0080*/  LDC.64 R8, c[0x4][R2] ;  /* 0x0100000002087b82 */ /* 0x0004e40000000a00 */
[----:B------:R2:W-:Y:S01]  /*0090*/  STL.64 [R1+0x8], R10 ;  /* 0x0000080a01007387 */ /* 0x0005e20000100a00 */
[----:B------:R-:W4:Y:S03]  /*00a0*/  LDCU.64 UR6, c[0x4][0x8] ;  /* 0x01000100ff0677ac */ /* 0x000f260008000a00 */
[----:B------:R2:W-:Y:S01]  /*00b0*/  STL [R1], R0 ;  /* 0x0000000001007387 */ /* 0x0005e20000100800 */
[----:B-1----:R-:W-:-:S04]  /*00c0*/  IADD3 R16, P0, PT, R1, UR4, RZ ;  /* 0x0000000401107c10 */ /* 0x002fc8000ff1e0ff */
[----:B------:R-:W-:Y:S01]  /*00d0*/  MOV R6, R16 ;  /* 0x0000001000067202 */ /* 0x000fe20000000f00 */
[----:B0-----:R-:W-:-:S04]  /*00e0*/  IMAD.X R17, RZ, RZ, UR5, P0 ;  /* 0x00000005ff117e24 */ /* 0x001fc800080e06ff */
[----:B------:R-:W-:Y:S01]  /*00f0*/  IMAD.MOV.U32 R7, RZ, RZ, R17 ;  /* 0x000000ffff077224 */ /* 0x000fe200078e0011 */
[----:B----4-:R-:W-:Y:S01]  /*0100*/  MOV R4, UR6 ;  /* 0x0000000600047c02 */ /* 0x010fe20008000f00 */
[----:B--2---:R-:W-:-:S07]  /*0110*/  IMAD.U32 R5, RZ, RZ, UR7 ;  /* 0x00000007ff057e24 */ /* 0x004fce000f8e00ff */
[----:B------:R-:W-:-:S07]  /*0120*/  LEPC R20, `(.L_x_0) ;  /* 0x000000001014794e */ /* 0x000fce0000000000 */
[----:B---3--:R-:W-:Y:S05]  /*0130*/  CALL.ABS.NOINC R8 ;  /* 0x0000000008007343 */ /* 0x008fea0003c00000 */
.L_x_0:
[----:B------:R-:W-:Y:S02]  /*0140*/  HFMA2 R8, -RZ, RZ, -0.0 , 0 ;  /* 0x80000000ff087431 */ /* 0x000fe400000001ff */
[----:B------:R-:W-:Y:S01]  /*0150*/  IMAD.MOV.U32 R9, RZ, RZ, 0x400dae14 ;  /* 0x400dae14ff097424 */ /* 0x000fe200078e00ff */
[----:B------:R-:W-:Y:S01]  /*0160*/  MOV R0, 0xb ;  /* 0x0000000b00007802 */ /* 0x000fe20000000f00 */
[----:B------:R-:W0:Y:S01]  /*0170*/  LDC.64 R2, c[0x4][R2] ;  /* 0x0100000002027b82 */ /* 0x000e220000000a00 */
[----:B------:R-:W1:Y:S01]  /*0180*/  LDCU.64 UR4, c[0x4][0x8] ;  /* 0x01000100ff0477ac */ /* 0x000e620008000a00 */
[----:B------:R-:W-:Y:S01]  /*0190*/  IMAD.MOV.U32 R6, RZ, RZ, R16 ;  /* 0x000000ffff067224 */ /* 0x000fe200078e0010 */
[----:B------:R-:W-:Y:S01]  /*01a0*/  MOV R7, R17 ;  /* 0x0000001100077202 */ /* 0x000fe20000000f00 */
[----:B------:R2:W-:Y:S04]  /*01b0*/  STL.64 [R1+0x8], R8 ;  /* 0x0000080801007387 */ /* 0x0005e80000100a00 */
[----:B------:R2:W-:Y:S01]  /*01c0*/  STL [R1], R0 ;  /* 0x0000000001007387 */ /* 0x0005e20000100800 */
[----:B-1----:R-:W-:Y:S01]  /*01d0*/  IMAD.U32 R4, RZ, RZ, UR4 ;  /* 0x00000004ff047e24 */ /* 0x002fe2000f8e00ff */
[----:B--2---:R-:W-:-:S07]  /*01e0*/  MOV R5, UR5 ;  /* 0x0000000500057c02 */ /* 0x004fce0008000f00 */
[----:B------:R-:W-:-:S07]  /*01f0*/  LEPC R20, `(.L_x_1) ;  /* 0x000000001014794e */ /* 0x000fce0000000000 */
[----:B0-----:R-:W-:Y:S05]  /*0200*/  CALL.ABS.NOINC R2 ;  /* 0x0000000002007343 */ /* 0x001fea0003c00000 */
.L_x_1:
[----:B------:R-:W-:Y:S05]  /*0210*/  EXIT ;  /* 0x000000000000794d */ /* 0x000fea0003800000 */
.L_x_2:
[----:B------:R-:W-:-:S00]  /*0220*/  BRA `(.L_x_2) ;  /* 0xfffffffc00fc7947 */ /* 0x000fc0000383ffff */
[----:B------:R-:W-:-:S00]  /*0230*/  NOP ;  /* 0x0000000000007918 */ /* 0x000fc00000000000 */
        /* <DEDUP_REMOVED lines=12> */
.L_x_3:


//--------------------- .nv.global.init           --------------------------
	.section	.nv.global.init,"aw",@progbits
.nv.global.init:
	.type		$str,@object
	.size		$str,(.L_0 - $str)
$str:
        /*0000*/ 	.byte	0x44, 0x65, 0x76, 0x69, 0x63, 0x65, 0x20, 0x66, 0x75, 0x6e, 0x63, 0x74, 0x69, 0x6f, 0x6e, 0x20
        /*0010*/ 	.byte	0x72, 0x65, 0x63, 0x65, 0x69, 0x76, 0x65, 0x64, 0x20, 0x73, 0x74, 0x72, 0x75, 0x63, 0x74, 0x3a
        /*0020*/ 	.byte	0x20, 0x61, 0x3d, 0x25, 0x64, 0x2c, 0x20, 0x62, 0x3d, 0x25, 0x66, 0x0a, 0x00
.L_0:


//--------------------- .nv.shared.reserved.0     --------------------------
	.section	.nv.shared.reserved.0,"aw",@nobits
	.weak		__nv_reservedSMEM_offset_0_alias
	.size		__nv_reservedSMEM_offset_0_alias, 0, 64
	.other		__nv_reservedSMEM_offset_0_alias,@"STO_CUDA_RESERVED_SHARED STV_DEFAULT"
__nv_reservedSMEM_offset_0_alias:
	.zero		0
	.zero		64


//--------------------- .nv.constant0._Z10kernelTestv --------------------------
	.section	.nv.constant0._Z10kernelTestv,"a",@progbits
	.sectionflags	@""
	.align	4
.nv.constant0._Z10kernelTestv:
	.zero		896


//--------------------- SYMBOLS --------------------------

	.type		.nv.reservedSmem.offset0,@object
	.size		.nv.reservedSmem.offset0,0x4
	.type		vprintf,@function
